//
// Generated by NVIDIA NVVM Compiler
//
// Compiler Build ID: CL-36424714
// Cuda compilation tools, release 13.0, V13.0.88
// Based on NVVM 20.0.0
//

.version 9.0
.target sm_100
.address_size 64

	// .globl	_Z4starPcPi

.visible .entry _Z4starPcPi(
	.param .u64 .ptr .align 1 _Z4starPcPi_param_0,
	.param .u64 .ptr .align 1 _Z4starPcPi_param_1
)
{
	.reg .pred 	%p<6>;
	.reg .b16 	%rs<5>;
	.reg .b32 	%r<32>;
	.reg .b64 	%rd<14>;

	ld.param.u64 	%rd3, [_Z4starPcPi_param_0];
	ld.param.u64 	%rd4, [_Z4starPcPi_param_1];
	cvta.to.global.u64 	%rd1, %rd3;
	cvta.to.global.u64 	%rd5, %rd4;
	ld.global.u32 	%r15, [%rd5];
	mov.u32 	%r1, %tid.x;
	not.b32 	%r16, %r1;
	add.s32 	%r17, %r15, %r16;
	shl.b32 	%r18, %r15, 1;
	add.s32 	%r19, %r18, -1;
	mad.lo.s32 	%r2, %r19, %r1, %r17;
	setp.lt.u32 	%p1, %r1, 4;
	mov.b32 	%r30, 0;
	@%p1 bra 	$L__BB0_3;
	shl.b32 	%r20, %r1, 1;
	and.b32  	%r30, %r20, 2040;
	neg.s32 	%r28, %r30;
	add.s64 	%rd2, %rd1, 3;
	mov.u32 	%r27, %r2;
$L__BB0_2:
	.pragma "nounroll";
	cvt.s64.s32 	%rd6, %r27;
	add.s64 	%rd7, %rd2, %rd6;
	mov.b16 	%rs1, 42;
	st.global.u8 	[%rd7+-3], %rs1;
	st.global.u8 	[%rd7+-2], %rs1;
	st.global.u8 	[%rd7+-1], %rs1;
	st.global.u8 	[%rd7], %rs1;
	st.global.u8 	[%rd7+1], %rs1;
	st.global.u8 	[%rd7+2], %rs1;
	st.global.u8 	[%rd7+3], %rs1;
	st.global.u8 	[%rd7+4], %rs1;
	add.s32 	%r28, %r28, 8;
	add.s32 	%r27, %r27, 8;
	setp.ne.s32 	%p2, %r28, 0;
	@%p2 bra 	$L__BB0_2;
$L__BB0_3:
	shl.b32 	%r21, %r1, 1;
	and.b32  	%r22, %r21, 6;
	setp.lt.u32 	%p3, %r22, 3;
	@%p3 bra 	$L__BB0_5;
	add.s32 	%r23, %r2, %r30;
	cvt.s64.s32 	%rd8, %r23;
	add.s64 	%rd9, %rd1, %rd8;
	mov.b16 	%rs2, 42;
	st.global.u8 	[%rd9], %rs2;
	st.global.u8 	[%rd9+1], %rs2;
	st.global.u8 	[%rd9+2], %rs2;
	st.global.u8 	[%rd9+3], %rs2;
	add.s32 	%r30, %r30, 4;
$L__BB0_5:
	and.b32  	%r24, %r1, 1;
	setp.eq.b32 	%p4, %r24, 1;
	not.pred 	%p5, %p4;
	@%p5 bra 	$L__BB0_7;
	add.s32 	%r25, %r2, %r30;
	cvt.s64.s32 	%rd10, %r25;
	add.s64 	%rd11, %rd1, %rd10;
	mov.b16 	%rs3, 42;
	st.global.u8 	[%rd11], %rs3;
	st.global.u8 	[%rd11+1], %rs3;
	add.s32 	%r30, %r30, 2;
$L__BB0_7:
	add.s32 	%r26, %r2, %r30;
	cvt.s64.s32 	%rd12, %r26;
	add.s64 	%rd13, %rd1, %rd12;
	mov.b16 	%rs4, 42;
	st.global.u8 	[%rd13], %rs4;
	ret;

}


// ===== COMPILED SASS (sm_100) =====

	.target	sm_100

	.elftype	@"ET_EXEC"


//--------------------- .note.nv.tkinfo           --------------------------
	.section	.note.nv.tkinfo,"",@"SHT_NOTE"
	.sectionflags	@"SHF_NOTE_NV_TKINFO"
	.tkinfo
        /*0018*/ 	.word	0x00000002
        /*0030*/ 	.string	""
        /*0030*/ 	.string	"ptxas"
        /*0030*/ 	.string	"Cuda compilation tools, release 13.0, V13.0.88"
        /*0030*/ 	.string	"Build cuda_13.0.r13.0/compiler.36424714_0"
        /*0030*/ 	.string	"-arch sm_100 -m 64 "



//--------------------- .note.nv.cuinfo           --------------------------
	.section	.note.nv.cuinfo,"",@"SHT_NOTE"
	.sectionflags	@"SHF_NOTE_NV_CUINFO"
        /*0018*/ 	.short	0x0002
        /*001a*/ 	.short	0x0064
        /*001c*/ 	.short	0x0082
	.zero		2


//--------------------- .nv.info                  --------------------------
	.section	.nv.info,"",@"SHT_CUDA_INFO"
	.align	4


	//----- nvinfo : EIATTR_REGCOUNT
	.align		4
        /*0000*/ 	.byte	0x04, 0x2f
        /*0002*/ 	.short	(.L_1 - .L_0)
	.align		4
.L_0:
        /*0004*/ 	.word	index@(_Z4starPcPi)
        /*0008*/ 	.word	0x0000000d


	//----- nvinfo : EIATTR_FRAME_SIZE
	.align		4
.L_1:
        /*000c*/ 	.byte	0x04, 0x11
        /*000e*/ 	.short	(.L_3 - .L_2)
	.align		4
.L_2:
        /*0010*/ 	.word	index@(_Z4starPcPi)
        /*0014*/ 	.word	0x00000000


	//----- nvinfo : EIATTR_MIN_STACK_SIZE
	.align		4
.L_3:
        /*0018*/ 	.byte	0x04, 0x12
        /*001a*/ 	.short	(.L_5 - .L_4)
	.align		4
.L_4:
        /*001c*/ 	.word	index@(_Z4starPcPi)
        /*0020*/ 	.word	0x00000000
.L_5:


//--------------------- .nv.compat                --------------------------
	.section	.nv.compat,"",@"SHT_CUDA_COMPAT_INFO"
	.align	4
        /*0000*/ 	.byte	0x02, 0x09, 0x00, 0x00, 0x02, 0x02, 0x01, 0x00, 0x02, 0x05, 0x05, 0x00, 0x03, 0x07, 0x01, 0x01
        /*0010*/ 	.byte	0x02, 0x03, 0x00, 0x00, 0x02, 0x06, 0x01, 0x00, 0x04, 0x0b, 0x08, 0x00, 0x09, 0x00, 0x00, 0x00
        /*0020*/ 	.byte	0x00, 0x00, 0x00, 0x00


//--------------------- .nv.info._Z4starPcPi      --------------------------
	.section	.nv.info._Z4starPcPi,"",@"SHT_CUDA_INFO"
	.sectionflags	@""
	.align	4


	//----- nvinfo : EIATTR_CUDA_API_VERSION
	.align		4
        /*0000*/ 	.byte	0x04, 0x37
        /*0002*/ 	.short	(.L_7 - .L_6)
.L_6:
        /*0004*/ 	.word	0x00000082


	//----- nvinfo : EIATTR_KPARAM_INFO
	.align		4
.L_7:
        /*0008*/ 	.byte	0x04, 0x17
        /*000a*/ 	.short	(.L_9 - .L_8)
.L_8:
        /*000c*/ 	.word	0x00000000
        /*0010*/ 	.short	0x0001
        /*0012*/ 	.short	0x0008
        /*0014*/ 	.byte	0x00, 0xf5, 0x21, 0x00


	//----- nvinfo : EIATTR_KPARAM_INFO
	.align		4
.L_9:
        /*0018*/ 	.byte	0x04, 0x17
        /*001a*/ 	.short	(.L_11 - .L_10)
.L_10:
        /*001c*/ 	.word	0x00000000
        /*0020*/ 	.short	0x0000
        /*0022*/ 	.short	0x0000
        /*0024*/ 	.byte	0x00, 0xf5, 0x21, 0x00


	//----- nvinfo : EIATTR_SPARSE_MMA_MASK
	.align		4
.L_11:
        /*0028*/ 	.byte	0x03, 0x50
        /*002a*/ 	.short	0x0000


	//----- nvinfo : EIATTR_MAXREG_COUNT
	.align		4
        /*002c*/ 	.byte	0x03, 0x1b
        /*002e*/ 	.short	0x00ff


	//----- nvinfo : EIATTR_MERCURY_ISA_VERSION
	.align		4
        /*0030*/ 	.byte	0x03, 0x5f
        /*0032*/ 	.short	0x0101


	//----- nvinfo : EIATTR_VRC_CTA_INIT_COUNT
	.align		4
        /*0034*/ 	.byte	0x02, 0x4a
	.zero		1
	.zero		1


	//----- nvinfo : EIATTR_EXIT_INSTR_OFFSETS
	.align		4
        /*0038*/ 	.byte	0x04, 0x1c
        /*003a*/ 	.short	(.L_13 - .L_12)


	//   ....[0]....
.L_12:
        /*003c*/ 	.word	0x00000480


	//----- nvinfo : EIATTR_CRS_STACK_SIZE
	.align		4
.L_13:
        /*0040*/ 	.byte	0x04, 0x1e
        /*0042*/ 	.short	(.L_15 - .L_14)
.L_14:
        /*0044*/ 	.word	0x00000000


	//----- nvinfo : EIATTR_CBANK_PARAM_SIZE
	.align		4
.L_15:
        /*0048*/ 	.byte	0x03, 0x19
        /*004a*/ 	.short	0x0010


	//----- nvinfo : EIATTR_PARAM_CBANK
	.align		4
        /*004c*/ 	.byte	0x04, 0x0a
        /*004e*/ 	.short	(.L_17 - .L_16)
	.align		4
.L_16:
        /*0050*/ 	.word	index@(.nv.constant0._Z4starPcPi)
        /*0054*/ 	.short	0x0380
        /*0056*/ 	.short	0x0010


	//----- nvinfo : EIATTR_SW_WAR
	.align		4
.L_17:
        /*0058*/ 	.byte	0x04, 0x36
        /*005a*/ 	.short	(.L_19 - .L_18)
.L_18:
        /*005c*/ 	.word	0x00000008
.L_19:


//--------------------- .nv.callgraph             --------------------------
	.section	.nv.callgraph,"",@"SHT_CUDA_CALLGRAPH"
	.align	4
	.sectionentsize	8
	.align		4
        /*0000*/ 	.word	0x00000000
	.align		4
        /*0004*/ 	.word	0xffffffff
	.align		4
        /*0008*/ 	.word	0x00000000
	.align		4
        /*000c*/ 	.word	0xfffffffe
	.align		4
        /*0010*/ 	.word	0x00000000
	.align		4
        /*0014*/ 	.word	0xfffffffd
	.align		4
        /*0018*/ 	.word	0x00000000
	.align		4
        /*001c*/ 	.word	0xfffffffc


//--------------------- .text._Z4starPcPi         --------------------------
	.section	.text._Z4starPcPi,"ax",@progbits
	.align	128
        .global         _Z4starPcPi
        .type           _Z4starPcPi,@function
        .size           _Z4starPcPi,(.L_x_8 - _Z4starPcPi)
        .other          _Z4starPcPi,@"STO_CUDA_ENTRY STV_DEFAULT"
_Z4starPcPi:
.text._Z4starPcPi:
[----:B------:R-:W-:Y:S08]  /*0000*/  LDC R1, c[0x0][0x37c] ;  /* 0x0000df00ff017b82 */ /* 0x000ff00000000800 */
[----:B------:R-:W0:Y:S01]  /*0010*/  LDC.64 R2, c[0x0][0x388] ;  /* 0x0000e200ff027b82 */ /* 0x000e220000000a00 */
[----:B------:R-:W0:Y:S02]  /*0020*/  LDCU.64 UR4, c[0x0][0x358] ;  /* 0x00006b00ff0477ac */ /* 0x000e240008000a00 */
[----:B0-----:R-:W2:Y:S01]  /*0030*/  LDG.E R2, desc[UR4][R2.64] ;  /* 0x0000000402027981 */ /* 0x001ea2000c1e1900 */
[----:B------:R-:W-:Y:S01]  /*0040*/  BSSY.RECONVERGENT B0, `(.L_x_0) ;  /* 0x0000024000007945 */ /* 0x000fe20003800200 */
[----:B------:R-:W0:Y:S02]  /*0050*/  S2R R6, SR_TID.X ;  /* 0x0000000000067919 */ /* 0x000e240000002100 */
[C---:B0-----:R-:W-:Y:S01]  /*0060*/  IMAD.SHL.U32 R0, R6.reuse, 0x2, RZ ;  /* 0x0000000206007824 */ /* 0x041fe200078e00ff */
[----:B------:R-:W-:-:S02]  /*0070*/  ISETP.GE.U32.AND P2, PT, R6, 0x4, PT ;  /* 0x000000040600780c */ /* 0x000fc40003f46070 */
[----:B------:R-:W-:Y:S02]  /*0080*/  LOP3.LUT R5, RZ, R6, RZ, 0x33, !PT ;  /* 0x00000006ff057212 */ /* 0x000fe400078e33ff */
[----:B------:R-:W-:Y:S02]  /*0090*/  LOP3.LUT R0, R0, 0x6, RZ, 0xc0, !PT ;  /* 0x0000000600007812 */ /* 0x000fe400078ec0ff */
[----:B------:R-:W-:Y:S02]  /*00a0*/  LOP3.LUT R4, R6, 0x1, RZ, 0xc0, !PT ;  /* 0x0000000106047812 */ /* 0x000fe400078ec0ff */
[----:B------:R-:W-:Y:S02]  /*00b0*/  ISETP.GE.U32.AND P1, PT, R0, 0x3, PT ;  /* 0x000000030000780c */ /* 0x000fe40003f26070 */
[----:B------:R-:W-:Y:S02]  /*00c0*/  ISETP.NE.U32.AND P0, PT, R4, 0x1, PT ;  /* 0x000000010400780c */ /* 0x000fe40003f05070 */
[C---:B--2---:R-:W-:Y:S01]  /*00d0*/  LEA R0, R2.reuse, 0xffffffff, 0x1 ;  /* 0xffffffff02007811 */ /* 0x044fe200078e08ff */
[----:B------:R-:W-:-:S04]  /*00e0*/  IMAD.IADD R5, R2, 0x1, R5 ;  /* 0x0000000102057824 */ /* 0x000fc800078e0205 */
[----:B------:R-:W-:Y:S02]  /*00f0*/  IMAD R0, R0, R6, R5 ;  /* 0x0000000600007224 */ /* 0x000fe400078e0205 */
[----:B------:R-:W-:Y:S01]  /*0100*/  IMAD.MOV.U32 R5, RZ, RZ, RZ ;  /* 0x000000ffff057224 */ /* 0x000fe200078e00ff */
[----:B------:R-:W-:Y:S06]  /*0110*/  @!P2 BRA `(.L_x_1) ;  /* 0x000000000058a947 */ /* 0x000fec0003800000 */
[----:B------:R-:W0:Y:S01]  /*0120*/  LDC.64 R8, c[0x0][0x380] ;  /* 0x0000e000ff087b82 */ /* 0x000e220000000a00 */
[----:B------:R-:W-:Y:S02]  /*0130*/  IMAD.SHL.U32 R5, R6, 0x2, RZ ;  /* 0x0000000206057824 */ /* 0x000fe400078e00ff */
[----:B------:R-:W-:-:S03]  /*0140*/  IMAD.MOV.U32 R7, RZ, RZ, R0 ;  /* 0x000000ffff077224 */ /* 0x000fc600078e0000 */
[----:B------:R-:W-:-:S05]  /*0150*/  LOP3.LUT R5, R5, 0x7f8, RZ, 0xc0, !PT ;  /* 0x000007f805057812 */ /* 0x000fca00078ec0ff */
[----:B------:R-:W-:-:S07]  /*0160*/  IMAD.MOV R4, RZ, RZ, -R5 ;  /* 0x000000ffff047224 */ /* 0x000fce00078e0a05 */
.L_x_2:
[----:B-1----:R-:W-:Y:S01]  /*0170*/  SHF.R.S32.HI R6, RZ, 0x1f, R7 ;  /* 0x0000001fff067819 */ /* 0x002fe20000011407 */
[----:B------:R-:W-:Y:S01]  /*0180*/  IMAD.MOV.U32 R10, RZ, RZ, 0x2a ;  /* 0x0000002aff0a7424 */ /* 0x000fe200078e00ff */
[C---:B0-----:R-:W-:Y:S01]  /*0190*/  IADD3 R2, P2, P3, R7.reuse, 0x3, R8 ;  /* 0x0000000307027810 */ /* 0x041fe20007b5e008 */
[----:B------:R-:W-:Y:S02]  /*01a0*/  VIADD R4, R4, 0x8 ;  /* 0x0000000804047836 */ /* 0x000fe40000000000 */
[----:B------:R-:W-:Y:S01]  /*01b0*/  VIADD R7, R7, 0x8 ;  /* 0x0000000807077836 */ /* 0x000fe20000000000 */
[----:B------:R-:W-:Y:S02]  /*01c0*/  IADD3.X R3, PT, PT, R6, R9, RZ, P2, P3 ;  /* 0x0000000906037210 */ /* 0x000fe400017e64ff */
[----:B------:R-:W-:Y:S02]  /*01d0*/  PRMT R6, R10, 0x7610, R6 ;  /* 0x000076100a067816 */ /* 0x000fe40000000006 */
[----:B------:R-:W-:-:S03]  /*01e0*/  ISETP.NE.AND P2, PT, R4, RZ, PT ;  /* 0x000000ff0400720c */ /* 0x000fc60003f45270 */
[----:B------:R1:W-:Y:S04]  /*01f0*/  STG.E.U8 desc[UR4][R2.64+-0x3], R6 ;  /* 0xfffffd0602007986 */ /* 0x0003e8000c101104 */
[----:B------:R1:W-:Y:S04]  /*0200*/  STG.E.U8 desc[UR4][R2.64+-0x2], R6 ;  /* 0xfffffe0602007986 */ /* 0x0003e8000c101104 */
[----:B------:R1:W-:Y:S04]  /*0210*/  STG.E.U8 desc[UR4][R2.64+-0x1], R6 ;  /* 0xffffff0602007986 */ /* 0x0003e8000c101104 */
[----:B------:R1:W-:Y:S04]  /*0220*/  STG.E.U8 desc[UR4][R2.64], R6 ;  /* 0x0000000602007986 */ /* 0x0003e8000c101104 */
[----:B------:R1:W-:Y:S04]  /*0230*/  STG.E.U8 desc[UR4][R2.64+0x1], R6 ;  /* 0x0000010602007986 */ /* 0x0003e8000c101104 */
[----:B------:R1:W-:Y:S04]  /*0240*/  STG.E.U8 desc[UR4][R2.64+0x2], R6 ;  /* 0x0000020602007986 */ /* 0x0003e8000c101104 */
[----:B------:R1:W-:Y:S04]  /*0250*/  STG.E.U8 desc[UR4][R2.64+0x3], R6 ;  /* 0x0000030602007986 */ /* 0x0003e8000c101104 */
[----:B------:R1:W-:Y:S01]  /*0260*/  STG.E.U8 desc[UR4][R2.64+0x4], R6 ;  /* 0x0000040602007986 */ /* 0x0003e2000c101104 */
[----:B------:R-:W-:Y:S05]  /*0270*/  @P2 BRA `(.L_x_2) ;  /* 0xfffffffc00bc2947 */ /* 0x000fea000383ffff */
.L_x_1:
[----:B------:R-:W-:Y:S05]  /*0280*/  BSYNC.RECONVERGENT B0 ;  /* 0x0000000000007941 */ /* 0x000fea0003800200 */
.L_x_0:
[----:B------:R-:W-:Y:S04]  /*0290*/  BSSY.RECONVERGENT B0, `(.L_x_3) ;  /* 0x000000c000007945 */ /* 0x000fe80003800200 */
[----:B------:R-:W-:Y:S05]  /*02a0*/  @!P1 BRA `(.L_x_4) ;  /* 0x0000000000289947 */ /* 0x000fea0003800000 */
[----:B------:R-:W0:Y:S01]  /*02b0*/  LDCU.64 UR6, c[0x0][0x380] ;  /* 0x00007000ff0677ac */ /* 0x000e220008000a00 */
[----:B-1----:R-:W-:Y:S02]  /*02c0*/  IMAD.IADD R3, R0, 0x1, R5 ;  /* 0x0000000100037824 */ /* 0x002fe400078e0205 */
[----:B------:R-:W-:Y:S02]  /*02d0*/  IMAD.MOV.U32 R4, RZ, RZ, 0x2a ;  /* 0x0000002aff047424 */ /* 0x000fe400078e00ff */
[----:B------:R-:W-:Y:S01]  /*02e0*/  VIADD R5, R5, 0x4 ;  /* 0x0000000405057836 */ /* 0x000fe20000000000 */
[----:B0-----:R-:W-:-:S04]  /*02f0*/  IADD3 R2, P1, PT, R3, UR6, RZ ;  /* 0x0000000603027c10 */ /* 0x001fc8000ff3e0ff */
[----:B------:R-:W-:-:S05]  /*0300*/  LEA.HI.X.SX32 R3, R3, UR7, 0x1, P1 ;  /* 0x0000000703037c11 */ /* 0x000fca00088f0eff */
[----:B------:R0:W-:Y:S04]  /*0310*/  STG.E.U8 desc[UR4][R2.64], R4 ;  /* 0x0000000402007986 */ /* 0x0001e8000c101104 */
[----:B------:R0:W-:Y:S04]  /*0320*/  STG.E.U8 desc[UR4][R2.64+0x1], R4 ;  /* 0x0000010402007986 */ /* 0x0001e8000c101104 */
[----:B------:R0:W-:Y:S04]  /*0330*/  STG.E.U8 desc[UR4][R2.64+0x2], R4 ;  /* 0x0000020402007986 */ /* 0x0001e8000c101104 */
[----:B------:R0:W-:Y:S02]  /*0340*/  STG.E.U8 desc[UR4][R2.64+0x3], R4 ;  /* 0x0000030402007986 */ /* 0x0001e4000c101104 */
.L_x_4:
[----:B------:R-:W-:Y:S05]  /*0350*/  BSYNC.RECONVERGENT B0 ;  /* 0x0000000000007941 */ /* 0x000fea0003800200 */
.L_x_3:
[----:B------:R-:W-:Y:S04]  /*0360*/  BSSY.RECONVERGENT B0, `(.L_x_5) ;  /* 0x000000a000007945 */ /* 0x000fe80003800200 */
[----:B------:R-:W-:Y:S05]  /*0370*/  @P0 BRA `(.L_x_6) ;  /* 0x0000000000200947 */ /* 0x000fea0003800000 */
[----:B------:R-:W2:Y:S01]  /*0380*/  LDCU.64 UR6, c[0x0][0x380] ;  /* 0x00007000ff0677ac */ /* 0x000ea20008000a00 */
[----:B01----:R-:W-:Y:S02]  /*0390*/  IMAD.IADD R3, R0, 0x1, R5 ;  /* 0x0000000100037824 */ /* 0x003fe400078e0205 */
[----:B------:R-:W-:Y:S02]  /*03a0*/  IMAD.MOV.U32 R4, RZ, RZ, 0x2a ;  /* 0x0000002aff047424 */ /* 0x000fe400078e00ff */
[----:B------:R-:W-:Y:S01]  /*03b0*/  VIADD R5, R5, 0x2 ;  /* 0x0000000205057836 */ /* 0x000fe20000000000 */
[----:B--2---:R-:W-:-:S04]  /*03c0*/  IADD3 R2, P0, PT, R3, UR6, RZ ;  /* 0x0000000603027c10 */ /* 0x004fc8000ff1e0ff */
[----:B------:R-:W-:-:S05]  /*03d0*/  LEA.HI.X.SX32 R3, R3, UR7, 0x1, P0 ;  /* 0x0000000703037c11 */ /* 0x000fca00080f0eff */
[----:B------:R2:W-:Y:S04]  /*03e0*/  STG.E.U8 desc[UR4][R2.64], R4 ;  /* 0x0000000402007986 */ /* 0x0005e8000c101104 */
[----:B------:R2:W-:Y:S02]  /*03f0*/  STG.E.U8 desc[UR4][R2.64+0x1], R4 ;  /* 0x0000010402007986 */ /* 0x0005e4000c101104 */
.L_x_6:
[----:B------:R-:W-:Y:S05]  /*0400*/  BSYNC.RECONVERGENT B0 ;  /* 0x0000000000007941 */ /* 0x000fea0003800200 */
.L_x_5:
[----:B------:R-:W1:Y:S01]  /*0410*/  LDCU.64 UR6, c[0x0][0x380] ;  /* 0x00007000ff0677ac */ /* 0x000e620008000a00 */
[----:B------:R-:W-:Y:S02]  /*0420*/  IMAD.IADD R0, R0, 0x1, R5 ;  /* 0x0000000100007824 */ /* 0x000fe400078e0205 */
[----:B0-2---:R-:W-:-:S03]  /*0430*/  IMAD.MOV.U32 R4, RZ, RZ, 0x2a ;  /* 0x0000002aff047424 */ /* 0x005fc600078e00ff */
[----:B-1----:R-:W-:-:S04]  /*0440*/  IADD3 R2, P0, PT, R0, UR6, RZ ;  /* 0x0000000600027c10 */ /* 0x002fc8000ff1e0ff */
[----:B------:R-:W-:Y:S02]  /*0450*/  LEA.HI.X.SX32 R3, R0, UR7, 0x1, P0 ;  /* 0x0000000700037c11 */ /* 0x000fe400080f0eff */
[----:B------:R-:W-:-:S05]  /*0460*/  PRMT R0, R4, 0x7610, R0 ;  /* 0x0000761004007816 */ /* 0x000fca0000000000 */
[----:B------:R-:W-:Y:S01]  /*0470*/  STG.E.U8 desc[UR4][R2.64], R0 ;  /* 0x0000000002007986 */ /* 0x000fe2000c101104 */
[----:B------:R-:W-:Y:S05]  /*0480*/  EXIT ;  /* 0x000000000000794d */ /* 0x000fea0003800000 */
.L_x_7:
[----:B------:R-:W-:-:S00]  /*0490*/  BRA `(.L_x_7) ;  /* 0xfffffffc00fc7947 */ /* 0x000fc0000383ffff */
[----:B------:R-:W-:-:S00]  /*04a0*/  NOP ;  /* 0x0000000000007918 */ /* 0x000fc00000000000 */
        /* <DEDUP_REMOVED lines=13> */
.L_x_8:


//--------------------- .nv.shared.reserved.0     --------------------------
	.section	.nv.shared.reserved.0,"aw",@nobits
	.weak		__nv_reservedSMEM_offset_0_alias
	.size		__nv_reservedSMEM_offset_0_alias, 0, 64
	.other		__nv_reservedSMEM_offset_0_alias,@"STO_CUDA_RESERVED_SHARED STV_DEFAULT"
__nv_reservedSMEM_offset_0_alias:
	.zero		0
	.zero		64


//--------------------- .nv.constant0._Z4starPcPi --------------------------
	.section	.nv.constant0._Z4starPcPi,"a",@progbits
	.sectionflags	@""
	.align	4
.nv.constant0._Z4starPcPi:
	.zero		912


//--------------------- SYMBOLS --------------------------

	.type		.nv.reservedSmem.offset0,@object
	.size		.nv.reservedSmem.offset0,0x4
